	.headerflags	@"EF_CUDA_TEXMODE_UNIFIED EF_CUDA_64BIT_ADDRESS EF_CUDA_ACCELERATORS EF_CUDA_SM90 EF_CUDA_VIRTUAL_SM(EF_CUDA_SM90)"
	.elftype	@"ET_EXEC"


//--------------------- .nv.info                  --------------------------
	.section	.nv.info,"",@"SHT_CUDA_INFO"
	.align	4


	//----- nvinfo : EIATTR_REGCOUNT
	.align		4
        /*0000*/ 	.byte	0x04, 0x2f
        /*0002*/ 	.short	(.L_1 - .L_0)
	.align		4
.L_0:
        /*0004*/ 	.word	index@(triton_poi_fused_reflection_pad2d_8)
        /*0008*/ 	.word	0x0000000c


	//----- nvinfo : EIATTR_MIN_STACK_SIZE
	.align		4
.L_1:
        /*000c*/ 	.byte	0x04, 0x12
        /*000e*/ 	.short	(.L_3 - .L_2)
	.align		4
.L_2:
        /*0010*/ 	.word	index@(triton_poi_fused_reflection_pad2d_8)
        /*0014*/ 	.word	0x00000000


	//----- nvinfo : EIATTR_FRAME_SIZE
	.align		4
.L_3:
        /*0018*/ 	.byte	0x04, 0x11
        /*001a*/ 	.short	(.L_5 - .L_4)
	.align		4
.L_4:
        /*001c*/ 	.word	index@(triton_poi_fused_reflection_pad2d_8)
        /*0020*/ 	.word	0x00000000


	//----- nvinfo : EIATTR_MIN_STACK_SIZE
	.align		4
.L_5:
        /*0024*/ 	.byte	0x04, 0x12
        /*0026*/ 	.short	(.L_7 - .L_6)
	.align		4
.L_6:
        /*0028*/ 	.word	index@(triton_poi_fused_reflection_pad2d_8)
        /*002c*/ 	.word	0x00000000
.L_7:


//--------------------- .nv.info.triton_poi_fused_reflection_pad2d_8 --------------------------
	.section	.nv.info.triton_poi_fused_reflection_pad2d_8,"",@"SHT_CUDA_INFO"
	.sectionflags	@""
	.align	4


	//----- nvinfo : EIATTR_CUDA_API_VERSION
	.align		4
        /*0000*/ 	.byte	0x04, 0x37
        /*0002*/ 	.short	(.L_9 - .L_8)
.L_8:
        /*0004*/ 	.word	0x0000007c


	//----- nvinfo : EIATTR_KPARAM_INFO
	.align		4
.L_9:
        /*0008*/ 	.byte	0x04, 0x17
        /*000a*/ 	.short	(.L_11 - .L_10)
.L_10:
        /*000c*/ 	.word	0x00000000
        /*0010*/ 	.short	0x0002
        /*0012*/ 	.short	0x0010
        /*0014*/ 	.byte	0x00, 0xf0, 0x11, 0x00


	//----- nvinfo : EIATTR_KPARAM_INFO
	.align		4
.L_11:
        /*0018*/ 	.byte	0x04, 0x17
        /*001a*/ 	.short	(.L_13 - .L_12)
.L_12:
        /*001c*/ 	.word	0x00000000
        /*0020*/ 	.short	0x0001
        /*0022*/ 	.short	0x0008
        /*0024*/ 	.byte	0x00, 0xf4, 0x21, 0x00


	//----- nvinfo : EIATTR_KPARAM_INFO
	.align		4
.L_13:
        /*0028*/ 	.byte	0x04, 0x17
        /*002a*/ 	.short	(.L_15 - .L_14)
.L_14:
        /*002c*/ 	.word	0x00000000
        /*0030*/ 	.short	0x0000
        /*0032*/ 	.short	0x0000
        /*0034*/ 	.byte	0x00, 0xf4, 0x21, 0x00


	//----- nvinfo : EIATTR_SPARSE_MMA_MASK
	.align		4
.L_15:
        /*0038*/ 	.byte	0x03, 0x50
        /*003a*/ 	.short	0x0000


	//----- nvinfo : EIATTR_MAXREG_COUNT
	.align		4
        /*003c*/ 	.byte	0x03, 0x1b
        /*003e*/ 	.short	0x00ff


	//----- nvinfo : EIATTR_EXIT_INSTR_OFFSETS
	.align		4
        /*0040*/ 	.byte	0x04, 0x1c
        /*0042*/ 	.short	(.L_17 - .L_16)


	//   ....[0]....
.L_16:
        /*0044*/ 	.word	0x00000350


	//   ....[1]....
        /*0048*/ 	.word	0x00000370


	//----- nvinfo : EIATTR_REQNTID
	.align		4
.L_17:
        /*004c*/ 	.byte	0x04, 0x10
        /*004e*/ 	.short	(.L_19 - .L_18)
.L_18:
        /*0050*/ 	.word	0x00000100
        /*0054*/ 	.word	0x00000001
        /*0058*/ 	.word	0x00000001


	//----- nvinfo : EIATTR_CBANK_PARAM_SIZE
	.align		4
.L_19:
        /*005c*/ 	.byte	0x03, 0x19
        /*005e*/ 	.short	0x0014


	//----- nvinfo : EIATTR_PARAM_CBANK
	.align		4
        /*0060*/ 	.byte	0x04, 0x0a
        /*0062*/ 	.short	(.L_21 - .L_20)
	.align		4
.L_20:
        /*0064*/ 	.word	index@(.nv.constant0.triton_poi_fused_reflection_pad2d_8)
        /*0068*/ 	.short	0x0210
        /*006a*/ 	.short	0x0014


	//----- nvinfo : EIATTR_SW_WAR
	.align		4
.L_21:
        /*006c*/ 	.byte	0x04, 0x36
        /*006e*/ 	.short	(.L_23 - .L_22)
.L_22:
        /*0070*/ 	.word	0x00000008
.L_23:


//--------------------- .nv.callgraph             --------------------------
	.section	.nv.callgraph,"",@"SHT_CUDA_CALLGRAPH"
	.align	4
	.sectionentsize	8
	.align		4
        /*0000*/ 	.word	0x00000000
	.align		4
        /*0004*/ 	.word	0xffffffff
	.align		4
        /*0008*/ 	.word	0x00000000
	.align		4
        /*000c*/ 	.word	0xfffffffe
	.align		4
        /*0010*/ 	.word	0x00000000
	.align		4
        /*0014*/ 	.word	0xfffffffd
	.align		4
        /*0018*/ 	.word	0x00000000
	.align		4
        /*001c*/ 	.word	0xfffffffc


//--------------------- .text.triton_poi_fused_reflection_pad2d_8 --------------------------
	.section	.text.triton_poi_fused_reflection_pad2d_8,"ax",@progbits
	.align	128
        .global         triton_poi_fused_reflection_pad2d_8
        .type           triton_poi_fused_reflection_pad2d_8,@function
        .size           triton_poi_fused_reflection_pad2d_8,(.L_x_1 - triton_poi_fused_reflection_pad2d_8)
        .other          triton_poi_fused_reflection_pad2d_8,@"STO_CUDA_ENTRY STV_DEFAULT"
triton_poi_fused_reflection_pad2d_8:
.text.triton_poi_fused_reflection_pad2d_8:
[----:B------:R-:W0:Y:S02]  /*0000*/  LDC R1, c[0x0][0x28] ;  /* 0x00000a00ff017b82 */ /* 0x000e240000000800 */
[----:B------:R-:W1:Y:S01]  /*0010*/  S2R R0, SR_TID.X ;  /* 0x0000000000007919 */ /* 0x000e620000002100 */
[----:B------:R-:W-:Y:S01]  /*0020*/  ULDC.64 UR4, c[0x0][0x208] ;  /* 0x0000820000047ab9 */ /* 0x000fe20000000a00 */
[----:B------:R-:W2:Y:S01]  /*0030*/  S2R R3, SR_CTAID.X ;  /* 0x0000000000037919 */ /* 0x000ea20000002500 */
[----:B-1----:R-:W-:-:S05]  /*0040*/  IMAD.SHL.U32 R0, R0, 0x2, RZ ;  /* 0x0000000200007824 */ /* 0x002fca00078e00ff */
[----:B------:R-:W-:-:S05]  /*0050*/  LOP3.LUT R0, R0, 0x1fe, RZ, 0xc0, !PT ;  /* 0x000001fe00007812 */ /* 0x000fca00078ec0ff */
[----:B--2---:R-:W-:-:S04]  /*0060*/  IMAD R0, R3, 0x200, R0 ;  /* 0x0000020003007824 */ /* 0x004fc800078e0200 */
[C---:B------:R-:W-:Y:S01]  /*0070*/  IMAD.HI R3, R0.reuse, 0x38e38e39, RZ ;  /* 0x38e38e3900037827 */ /* 0x040fe200078e02ff */
[----:B------:R-:W-:-:S03]  /*0080*/  ISETP.GE.AND P0, PT, R0, 0x28800, PT ;  /* 0x000288000000780c */ /* 0x000fc60003f06270 */
[----:B------:R-:W-:Y:S01]  /*0090*/  VIADD R2, R0, 0x1 ;  /* 0x0000000100027836 */ /* 0x000fe20000000000 */
[----:B------:R-:W-:-:S04]  /*00a0*/  SHF.R.U32.HI R4, RZ, 0x1f, R3 ;  /* 0x0000001fff047819 */ /* 0x000fc80000011603 */
[----:B------:R-:W-:Y:S01]  /*00b0*/  LEA.HI.SX32 R5, R3, R4, 0x1e ;  /* 0x0000000403057211 */ /* 0x000fe200078ff2ff */
[----:B------:R-:W-:-:S04]  /*00c0*/  IMAD.HI R3, R2, 0x38e38e39, RZ ;  /* 0x38e38e3902037827 */ /* 0x000fc800078e02ff */
[----:B------:R-:W-:Y:S01]  /*00d0*/  IMAD.HI R6, R5, 0x38e38e39, RZ ;  /* 0x38e38e3905067827 */ /* 0x000fe200078e02ff */
[----:B------:R-:W-:-:S04]  /*00e0*/  SHF.R.U32.HI R4, RZ, 0x1f, R3 ;  /* 0x0000001fff047819 */ /* 0x000fc80000011603 */
[----:B------:R-:W-:Y:S02]  /*00f0*/  SHF.R.U32.HI R7, RZ, 0x1f, R6 ;  /* 0x0000001fff077819 */ /* 0x000fe40000011606 */
[----:B------:R-:W-:Y:S01]  /*0100*/  LEA.HI.SX32 R4, R3, R4, 0x1e ;  /* 0x0000000403047211 */ /* 0x000fe200078ff2ff */
[----:B------:R-:W-:Y:S01]  /*0110*/  IMAD R3, R5, 0x12, RZ ;  /* 0x0000001205037824 */ /* 0x000fe200078e02ff */
[----:B------:R-:W-:-:S03]  /*0120*/  LEA.HI.SX32 R7, R6, R7, 0x1e ;  /* 0x0000000706077211 */ /* 0x000fc600078ff2ff */
[----:B------:R-:W-:Y:S01]  /*0130*/  IMAD R4, R4, 0x12, RZ ;  /* 0x0000001204047824 */ /* 0x000fe200078e02ff */
[----:B------:R-:W-:Y:S01]  /*0140*/  LOP3.LUT R9, RZ, R3, RZ, 0x33, !PT ;  /* 0x00000003ff097212 */ /* 0x000fe200078e33ff */
[----:B------:R-:W-:-:S03]  /*0150*/  IMAD R7, R7, 0x12, RZ ;  /* 0x0000001207077824 */ /* 0x000fc600078e02ff */
[----:B------:R-:W-:Y:S01]  /*0160*/  LOP3.LUT R3, RZ, R4, RZ, 0x33, !PT ;  /* 0x00000004ff037212 */ /* 0x000fe200078e33ff */
[C---:B------:R-:W-:Y:S01]  /*0170*/  IMAD.IADD R9, R0.reuse, 0x1, R9 ;  /* 0x0000000100097824 */ /* 0x040fe200078e0209 */
[----:B------:R-:W-:Y:S02]  /*0180*/  LOP3.LUT R4, RZ, R7, RZ, 0x33, !PT ;  /* 0x00000007ff047212 */ /* 0x000fe400078e33ff */
[----:B------:R-:W-:Y:S02]  /*0190*/  IADD3 R3, R2, R3, RZ ;  /* 0x0000000302037210 */ /* 0x000fe40007ffe0ff */
[----:B------:R-:W-:Y:S01]  /*01a0*/  IABS R7, R9 ;  /* 0x0000000900077213 */ /* 0x000fe20000000000 */
[----:B------:R-:W-:Y:S01]  /*01b0*/  IMAD.IADD R5, R5, 0x1, R4 ;  /* 0x0000000105057824 */ /* 0x000fe200078e0204 */
[----:B------:R-:W-:Y:S01]  /*01c0*/  IABS R6, R3 ;  /* 0x0000000300067213 */ /* 0x000fe20000000000 */
[----:B------:R-:W-:Y:S01]  /*01d0*/  IMAD.HI R4, R0, 0x1948b0fd, RZ ;  /* 0x1948b0fd00047827 */ /* 0x000fe200078e02ff */
[----:B------:R-:W1:Y:S02]  /*01e0*/  LDC.64 R2, c[0x0][0x210] ;  /* 0x00008400ff027b82 */ /* 0x000e640000000a00 */
[----:B------:R-:W-:Y:S01]  /*01f0*/  IABS R8, R5 ;  /* 0x0000000500087213 */ /* 0x000fe20000000000 */
[----:B------:R-:W-:Y:S01]  /*0200*/  VIADD R7, R7, 0xfffffff1 ;  /* 0xfffffff107077836 */ /* 0x000fe20000000000 */
[----:B------:R-:W-:-:S02]  /*0210*/  SHF.R.U32.HI R5, RZ, 0x1f, R4 ;  /* 0x0000001fff057819 */ /* 0x000fc40000011604 */
[----:B------:R-:W-:Y:S02]  /*0220*/  IADD3 R6, R6, -0xf, RZ ;  /* 0xfffffff106067810 */ /* 0x000fe40007ffe0ff */
[----:B------:R-:W-:Y:S02]  /*0230*/  IABS R7, R7 ;  /* 0x0000000700077213 */ /* 0x000fe40000000000 */
[----:B------:R-:W-:Y:S01]  /*0240*/  LEA.HI R5, R4, R5, RZ, 0x1b ;  /* 0x0000000504057211 */ /* 0x000fe200078fd8ff */
[----:B------:R-:W-:Y:S01]  /*0250*/  VIADD R4, R8, 0xfffffff1 ;  /* 0xfffffff108047836 */ /* 0x000fe20000000000 */
[----:B------:R-:W-:Y:S01]  /*0260*/  IABS R8, R6 ;  /* 0x0000000600087213 */ /* 0x000fe20000000000 */
[----:B------:R-:W-:Y:S01]  /*0270*/  IMAD.MOV.U32 R6, RZ, RZ, R7 ;  /* 0x000000ffff067224 */ /* 0x000fe200078e0007 */
[----:B------:R-:W-:Y:S02]  /*0280*/  LEA R5, R5, 0xff, 0x8 ;  /* 0x000000ff05057811 */ /* 0x000fe400078e40ff */
[----:B------:R-:W-:-:S02]  /*0290*/  IABS R7, R4 ;  /* 0x0000000400077213 */ /* 0x000fc40000000000 */
[----:B------:R-:W-:Y:S01]  /*02a0*/  IADD3 R4, R5, -R6, RZ ;  /* 0x8000000605047210 */ /* 0x000fe20007ffe0ff */
[----:B------:R-:W-:Y:S01]  /*02b0*/  IMAD.IADD R6, R5, 0x1, -R8 ;  /* 0x0000000105067824 */ /* 0x000fe200078e0a08 */
[----:B------:R-:W-:-:S03]  /*02c0*/  CS2R R8, SRZ ;  /* 0x0000000000087805 */ /* 0x000fc6000001ff00 */
[C---:B------:R-:W-:Y:S02]  /*02d0*/  IMAD R5, R7.reuse, -0x10, R4 ;  /* 0xfffffff007057824 */ /* 0x040fe400078e0204 */
[----:B------:R-:W-:Y:S02]  /*02e0*/  IMAD R7, R7, -0x10, R6 ;  /* 0xfffffff007077824 */ /* 0x000fe400078e0206 */
[----:B-1----:R-:W-:-:S04]  /*02f0*/  IMAD.WIDE R4, R5, 0x4, R2 ;  /* 0x0000000405047825 */ /* 0x002fc800078e0202 */
[----:B------:R-:W-:Y:S01]  /*0300*/  IMAD.WIDE R2, R7, 0x4, R2 ;  /* 0x0000000407027825 */ /* 0x000fe200078e0202 */
[----:B------:R1:W5:Y:S01]  /*0310*/  @!P0 LDG.E.EL R8, desc[UR4][R4.64] ;  /* 0x0000000404088981 */ /* 0x000362000c2e1900 */
[----:B------:R-:W2:Y:S03]  /*0320*/  LDC.64 R6, c[0x0][0x218] ;  /* 0x00008600ff067b82 */ /* 0x000ea60000000a00 */
[----:B------:R1:W5:Y:S01]  /*0330*/  @!P0 LDG.E.EL R9, desc[UR4][R2.64] ;  /* 0x0000000402098981 */ /* 0x000362000c2e1900 */
[----:B--2---:R-:W-:Y:S01]  /*0340*/  IMAD.WIDE R6, R0, 0x4, R6 ;  /* 0x0000000400067825 */ /* 0x004fe200078e0206 */
[----:B-1----:R-:W-:Y:S06]  /*0350*/  @P0 EXIT ;  /* 0x000000000000094d */ /* 0x002fec0003800000 */
[----:B-----5:R-:W-:Y:S01]  /*0360*/  STG.E.64 desc[UR4][R6.64], R8 ;  /* 0x0000000806007986 */ /* 0x020fe2000c101b04 */
[----:B------:R-:W-:Y:S05]  /*0370*/  EXIT ;  /* 0x000000000000794d */ /* 0x000fea0003800000 */
.L_x_0:
[----:B------:R-:W-:-:S00]  /*0380*/  BRA `(.L_x_0) ;  /* 0xfffffffc00fc7947 */ /* 0x000fc0000383ffff */
[----:B------:R-:W-:-:S00]  /*0390*/  NOP ;  /* 0x0000000000007918 */ /* 0x000fc00000000000 */
        /* <DEDUP_REMOVED lines=14> */
.L_x_1:


//--------------------- .nv.constant0.triton_poi_fused_reflection_pad2d_8 --------------------------
	.section	.nv.constant0.triton_poi_fused_reflection_pad2d_8,"a",@progbits
	.sectionflags	@""
	.align	4
.nv.constant0.triton_poi_fused_reflection_pad2d_8:
	.zero		548
